//
// Generated by NVIDIA NVVM Compiler
//
// Compiler Build ID: CL-36424714
// Cuda compilation tools, release 13.0, V13.0.88
// Based on NVVM 20.0.0
//

.version 9.0
.target sm_100
.address_size 64

	// .globl	_Z22nppiLog_32f_C1R_kernelPKfiPfiii

.visible .entry _Z22nppiLog_32f_C1R_kernelPKfiPfiii(
	.param .u64 .ptr .align 1 _Z22nppiLog_32f_C1R_kernelPKfiPfiii_param_0,
	.param .u32 _Z22nppiLog_32f_C1R_kernelPKfiPfiii_param_1,
	.param .u64 .ptr .align 1 _Z22nppiLog_32f_C1R_kernelPKfiPfiii_param_2,
	.param .u32 _Z22nppiLog_32f_C1R_kernelPKfiPfiii_param_3,
	.param .u32 _Z22nppiLog_32f_C1R_kernelPKfiPfiii_param_4,
	.param .u32 _Z22nppiLog_32f_C1R_kernelPKfiPfiii_param_5
)
{
	.reg .pred 	%p<10>;
	.reg .b32 	%r<21>;
	.reg .b32 	%f<29>;
	.reg .b64 	%rd<12>;

	ld.param.u64 	%rd2, [_Z22nppiLog_32f_C1R_kernelPKfiPfiii_param_0];
	ld.param.u32 	%r3, [_Z22nppiLog_32f_C1R_kernelPKfiPfiii_param_1];
	ld.param.u64 	%rd3, [_Z22nppiLog_32f_C1R_kernelPKfiPfiii_param_2];
	ld.param.u32 	%r4, [_Z22nppiLog_32f_C1R_kernelPKfiPfiii_param_3];
	ld.param.u32 	%r5, [_Z22nppiLog_32f_C1R_kernelPKfiPfiii_param_4];
	ld.param.u32 	%r6, [_Z22nppiLog_32f_C1R_kernelPKfiPfiii_param_5];
	mov.u32 	%r8, %ctaid.x;
	mov.u32 	%r9, %ntid.x;
	mov.u32 	%r10, %tid.x;
	mad.lo.s32 	%r1, %r8, %r9, %r10;
	mov.u32 	%r11, %ctaid.y;
	mov.u32 	%r12, %ntid.y;
	mov.u32 	%r13, %tid.y;
	mad.lo.s32 	%r14, %r11, %r12, %r13;
	setp.ge.s32 	%p1, %r1, %r5;
	setp.ge.s32 	%p2, %r14, %r6;
	or.pred  	%p3, %p1, %p2;
	@%p3 bra 	$L__BB0_6;
	cvta.to.global.u64 	%rd4, %rd2;
	cvta.to.global.u64 	%rd5, %rd3;
	mul.lo.s32 	%r15, %r3, %r14;
	cvt.s64.s32 	%rd6, %r15;
	add.s64 	%rd7, %rd4, %rd6;
	mul.wide.s32 	%rd8, %r1, 4;
	add.s64 	%rd9, %rd7, %rd8;
	mul.lo.s32 	%r16, %r4, %r14;
	cvt.s64.s32 	%rd10, %r16;
	add.s64 	%rd11, %rd5, %rd10;
	add.s64 	%rd1, %rd11, %rd8;
	ld.global.f32 	%f1, [%rd9];
	setp.le.f32 	%p4, %f1, 0f00000000;
	mov.f32 	%f28, 0fFF800000;
	@%p4 bra 	$L__BB0_5;
	setp.eq.f32 	%p5, %f1, 0f3F800000;
	mov.f32 	%f28, 0f00000000;
	@%p5 bra 	$L__BB0_5;
	setp.eq.f32 	%p6, %f1, 0f41200000;
	mov.f32 	%f28, 0f3F800000;
	@%p6 bra 	$L__BB0_5;
	setp.lt.f32 	%p7, %f1, 0f00800000;
	mul.f32 	%f7, %f1, 0f4B000000;
	selp.f32 	%f8, %f7, %f1, %p7;
	selp.f32 	%f9, 0fC1B80000, 0f00000000, %p7;
	mov.b32 	%r17, %f8;
	add.s32 	%r18, %r17, -1059760811;
	and.b32  	%r19, %r18, -8388608;
	sub.s32 	%r20, %r17, %r19;
	mov.b32 	%f10, %r20;
	cvt.rn.f32.s32 	%f11, %r19;
	fma.rn.f32 	%f12, %f11, 0f34000000, %f9;
	add.f32 	%f13, %f10, 0fBF800000;
	fma.rn.f32 	%f14, %f13, 0fBE055027, 0f3E1039F6;
	fma.rn.f32 	%f15, %f14, %f13, 0fBDF8CDCC;
	fma.rn.f32 	%f16, %f15, %f13, 0f3E0F2955;
	fma.rn.f32 	%f17, %f16, %f13, 0fBE2AD8B9;
	fma.rn.f32 	%f18, %f17, %f13, 0f3E4CED0B;
	fma.rn.f32 	%f19, %f18, %f13, 0fBE7FFF22;
	fma.rn.f32 	%f20, %f19, %f13, 0f3EAAAA78;
	fma.rn.f32 	%f21, %f20, %f13, 0fBF000000;
	mul.f32 	%f22, %f13, %f21;
	fma.rn.f32 	%f23, %f22, %f13, %f13;
	fma.rn.f32 	%f24, %f12, 0f3F317218, %f23;
	setp.gt.u32 	%p8, %r17, 2139095039;
	fma.rn.f32 	%f25, %f8, 0f7F800000, 0f7F800000;
	selp.f32 	%f26, %f25, %f24, %p8;
	setp.eq.f32 	%p9, %f8, 0f00000000;
	mul.f32 	%f27, %f26, 0f3EDE5BD9;
	selp.f32 	%f28, 0fFF800000, %f27, %p9;
$L__BB0_5:
	st.global.f32 	[%rd1], %f28;
$L__BB0_6:
	ret;

}


// ===== COMPILED SASS (sm_100) =====

	.target	sm_100

	.elftype	@"ET_EXEC"


//--------------------- .note.nv.tkinfo           --------------------------
	.section	.note.nv.tkinfo,"",@"SHT_NOTE"
	.sectionflags	@"SHF_NOTE_NV_TKINFO"
	.tkinfo
        /*0018*/ 	.word	0x00000002
        /*0030*/ 	.string	""
        /*0030*/ 	.string	"ptxas"
        /*0030*/ 	.string	"Cuda compilation tools, release 13.0, V13.0.88"
        /*0030*/ 	.string	"Build cuda_13.0.r13.0/compiler.36424714_0"
        /*0030*/ 	.string	"-arch sm_100 -m 64 "



//--------------------- .note.nv.cuinfo           --------------------------
	.section	.note.nv.cuinfo,"",@"SHT_NOTE"
	.sectionflags	@"SHF_NOTE_NV_CUINFO"
        /*0018*/ 	.short	0x0002
        /*001a*/ 	.short	0x0064
        /*001c*/ 	.short	0x0082
	.zero		2


//--------------------- .nv.info                  --------------------------
	.section	.nv.info,"",@"SHT_CUDA_INFO"
	.align	4


	//----- nvinfo : EIATTR_REGCOUNT
	.align		4
        /*0000*/ 	.byte	0x04, 0x2f
        /*0002*/ 	.short	(.L_1 - .L_0)
	.align		4
.L_0:
        /*0004*/ 	.word	index@(_Z22nppiLog_32f_C1R_kernelPKfiPfiii)
        /*0008*/ 	.word	0x0000000c


	//----- nvinfo : EIATTR_FRAME_SIZE
	.align		4
.L_1:
        /*000c*/ 	.byte	0x04, 0x11
        /*000e*/ 	.short	(.L_3 - .L_2)
	.align		4
.L_2:
        /*0010*/ 	.word	index@(_Z22nppiLog_32f_C1R_kernelPKfiPfiii)
        /*0014*/ 	.word	0x00000000


	//----- nvinfo : EIATTR_MIN_STACK_SIZE
	.align		4
.L_3:
        /*0018*/ 	.byte	0x04, 0x12
        /*001a*/ 	.short	(.L_5 - .L_4)
	.align		4
.L_4:
        /*001c*/ 	.word	index@(_Z22nppiLog_32f_C1R_kernelPKfiPfiii)
        /*0020*/ 	.word	0x00000000
.L_5:


//--------------------- .nv.compat                --------------------------
	.section	.nv.compat,"",@"SHT_CUDA_COMPAT_INFO"
	.align	4
        /*0000*/ 	.byte	0x02, 0x09, 0x00, 0x00, 0x02, 0x02, 0x01, 0x00, 0x02, 0x05, 0x05, 0x00, 0x03, 0x07, 0x01, 0x01
        /*0010*/ 	.byte	0x02, 0x03, 0x00, 0x00, 0x02, 0x06, 0x01, 0x00, 0x04, 0x0b, 0x08, 0x00, 0x01, 0x00, 0x00, 0x00
        /*0020*/ 	.byte	0x00, 0x00, 0x00, 0x00


//--------------------- .nv.info._Z22nppiLog_32f_C1R_kernelPKfiPfiii --------------------------
	.section	.nv.info._Z22nppiLog_32f_C1R_kernelPKfiPfiii,"",@"SHT_CUDA_INFO"
	.sectionflags	@""
	.align	4


	//----- nvinfo : EIATTR_CUDA_API_VERSION
	.align		4
        /*0000*/ 	.byte	0x04, 0x37
        /*0002*/ 	.short	(.L_7 - .L_6)
.L_6:
        /*0004*/ 	.word	0x00000082


	//----- nvinfo : EIATTR_KPARAM_INFO
	.align		4
.L_7:
        /*0008*/ 	.byte	0x04, 0x17
        /*000a*/ 	.short	(.L_9 - .L_8)
.L_8:
        /*000c*/ 	.word	0x00000000
        /*0010*/ 	.short	0x0005
        /*0012*/ 	.short	0x0020
        /*0014*/ 	.byte	0x00, 0xf0, 0x11, 0x00


	//----- nvinfo : EIATTR_KPARAM_INFO
	.align		4
.L_9:
        /*0018*/ 	.byte	0x04, 0x17
        /*001a*/ 	.short	(.L_11 - .L_10)
.L_10:
        /*001c*/ 	.word	0x00000000
        /*0020*/ 	.short	0x0004
        /*0022*/ 	.short	0x001c
        /*0024*/ 	.byte	0x00, 0xf0, 0x11, 0x00


	//----- nvinfo : EIATTR_KPARAM_INFO
	.align		4
.L_11:
        /*0028*/ 	.byte	0x04, 0x17
        /*002a*/ 	.short	(.L_13 - .L_12)
.L_12:
        /*002c*/ 	.word	0x00000000
        /*0030*/ 	.short	0x0003
        /*0032*/ 	.short	0x0018
        /*0034*/ 	.byte	0x00, 0xf0, 0x11, 0x00


	//----- nvinfo : EIATTR_KPARAM_INFO
	.align		4
.L_13:
        /*0038*/ 	.byte	0x04, 0x17
        /*003a*/ 	.short	(.L_15 - .L_14)
.L_14:
        /*003c*/ 	.word	0x00000000
        /*0040*/ 	.short	0x0002
        /*0042*/ 	.short	0x0010
        /*0044*/ 	.byte	0x00, 0xf5, 0x21, 0x00


	//----- nvinfo : EIATTR_KPARAM_INFO
	.align		4
.L_15:
        /*0048*/ 	.byte	0x04, 0x17
        /*004a*/ 	.short	(.L_17 - .L_16)
.L_16:
        /*004c*/ 	.word	0x00000000
        /*0050*/ 	.short	0x0001
        /*0052*/ 	.short	0x0008
        /*0054*/ 	.byte	0x00, 0xf0, 0x11, 0x00


	//----- nvinfo : EIATTR_KPARAM_INFO
	.align		4
.L_17:
        /*0058*/ 	.byte	0x04, 0x17
        /*005a*/ 	.short	(.L_19 - .L_18)
.L_18:
        /*005c*/ 	.word	0x00000000
        /*0060*/ 	.short	0x0000
        /*0062*/ 	.short	0x0000
        /*0064*/ 	.byte	0x00, 0xf5, 0x21, 0x00


	//----- nvinfo : EIATTR_SPARSE_MMA_MASK
	.align		4
.L_19:
        /*0068*/ 	.byte	0x03, 0x50
        /*006a*/ 	.short	0x0000


	//----- nvinfo : EIATTR_MAXREG_COUNT
	.align		4
        /*006c*/ 	.byte	0x03, 0x1b
        /*006e*/ 	.short	0x00ff


	//----- nvinfo : EIATTR_MERCURY_ISA_VERSION
	.align		4
        /*0070*/ 	.byte	0x03, 0x5f
        /*0072*/ 	.short	0x0101


	//----- nvinfo : EIATTR_VRC_CTA_INIT_COUNT
	.align		4
        /*0074*/ 	.byte	0x02, 0x4a
	.zero		1
	.zero		1


	//----- nvinfo : EIATTR_EXIT_INSTR_OFFSETS
	.align		4
        /*0078*/ 	.byte	0x04, 0x1c
        /*007a*/ 	.short	(.L_21 - .L_20)


	//   ....[0]....
.L_20:
        /*007c*/ 	.word	0x000000d0


	//   ....[1]....
        /*0080*/ 	.word	0x00000430


	//----- nvinfo : EIATTR_CRS_STACK_SIZE
	.align		4
.L_21:
        /*0084*/ 	.byte	0x04, 0x1e
        /*0086*/ 	.short	(.L_23 - .L_22)
.L_22:
        /*0088*/ 	.word	0x00000000


	//----- nvinfo : EIATTR_CBANK_PARAM_SIZE
	.align		4
.L_23:
        /*008c*/ 	.byte	0x03, 0x19
        /*008e*/ 	.short	0x0024


	//----- nvinfo : EIATTR_PARAM_CBANK
	.align		4
        /*0090*/ 	.byte	0x04, 0x0a
        /*0092*/ 	.short	(.L_25 - .L_24)
	.align		4
.L_24:
        /*0094*/ 	.word	index@(.nv.constant0._Z22nppiLog_32f_C1R_kernelPKfiPfiii)
        /*0098*/ 	.short	0x0380
        /*009a*/ 	.short	0x0024


	//----- nvinfo : EIATTR_SW_WAR
	.align		4
.L_25:
        /*009c*/ 	.byte	0x04, 0x36
        /*009e*/ 	.short	(.L_27 - .L_26)
.L_26:
        /*00a0*/ 	.word	0x00000008
.L_27:


//--------------------- .nv.callgraph             --------------------------
	.section	.nv.callgraph,"",@"SHT_CUDA_CALLGRAPH"
	.align	4
	.sectionentsize	8
	.align		4
        /*0000*/ 	.word	0x00000000
	.align		4
        /*0004*/ 	.word	0xffffffff
	.align		4
        /*0008*/ 	.word	0x00000000
	.align		4
        /*000c*/ 	.word	0xfffffffe
	.align		4
        /*0010*/ 	.word	0x00000000
	.align		4
        /*0014*/ 	.word	0xfffffffd
	.align		4
        /*0018*/ 	.word	0x00000000
	.align		4
        /*001c*/ 	.word	0xfffffffc


//--------------------- .text._Z22nppiLog_32f_C1R_kernelPKfiPfiii --------------------------
	.section	.text._Z22nppiLog_32f_C1R_kernelPKfiPfiii,"ax",@progbits
	.align	128
        .global         _Z22nppiLog_32f_C1R_kernelPKfiPfiii
        .type           _Z22nppiLog_32f_C1R_kernelPKfiPfiii,@function
        .size           _Z22nppiLog_32f_C1R_kernelPKfiPfiii,(.L_x_3 - _Z22nppiLog_32f_C1R_kernelPKfiPfiii)
        .other          _Z22nppiLog_32f_C1R_kernelPKfiPfiii,@"STO_CUDA_ENTRY STV_DEFAULT"
_Z22nppiLog_32f_C1R_kernelPKfiPfiii:
.text._Z22nppiLog_32f_C1R_kernelPKfiPfiii:
[----:B------:R-:W-:Y:S01]  /*0000*/  LDC R1, c[0x0][0x37c] ;  /* 0x0000df00ff017b82 */ /* 0x000fe20000000800 */
[----:B------:R-:W0:Y:S07]  /*0010*/  S2R R3, SR_TID.Y ;  /* 0x0000000000037919 */ /* 0x000e2e0000002200 */
[----:B------:R-:W1:Y:S01]  /*0020*/  LDC R7, c[0x0][0x360] ;  /* 0x0000d800ff077b82 */ /* 0x000e620000000800 */
[----:B------:R-:W2:Y:S01]  /*0030*/  LDCU UR6, c[0x0][0x3a0] ;  /* 0x00007400ff0677ac */ /* 0x000ea20008000800 */
[----:B------:R-:W1:Y:S01]  /*0040*/  S2R R2, SR_TID.X ;  /* 0x0000000000027919 */ /* 0x000e620000002100 */
[----:B------:R-:W3:Y:S05]  /*0050*/  LDCU UR7, c[0x0][0x39c] ;  /* 0x00007380ff0777ac */ /* 0x000eea0008000800 */
[----:B------:R-:W0:Y:S08]  /*0060*/  S2UR UR5, SR_CTAID.Y ;  /* 0x00000000000579c3 */ /* 0x000e300000002600 */
[----:B------:R-:W0:Y:S08]  /*0070*/  LDC R0, c[0x0][0x364] ;  /* 0x0000d900ff007b82 */ /* 0x000e300000000800 */
[----:B------:R-:W1:Y:S01]  /*0080*/  S2UR UR4, SR_CTAID.X ;  /* 0x00000000000479c3 */ /* 0x000e620000002500 */
[----:B0-----:R-:W-:-:S05]  /*0090*/  IMAD R0, R0, UR5, R3 ;  /* 0x0000000500007c24 */ /* 0x001fca000f8e0203 */
[----:B--2---:R-:W-:Y:S01]  /*00a0*/  ISETP.GE.AND P0, PT, R0, UR6, PT ;  /* 0x0000000600007c0c */ /* 0x004fe2000bf06270 */
[----:B-1----:R-:W-:-:S05]  /*00b0*/  IMAD R7, R7, UR4, R2 ;  /* 0x0000000407077c24 */ /* 0x002fca000f8e0202 */
[----:B---3--:R-:W-:-:S13]  /*00c0*/  ISETP.GE.OR P0, PT, R7, UR7, P0 ;  /* 0x0000000707007c0c */ /* 0x008fda0008706670 */
[----:B------:R-:W-:Y:S05]  /*00d0*/  @P0 EXIT ;  /* 0x000000000000094d */ /* 0x000fea0003800000 */
[----:B------:R-:W0:Y:S01]  /*00e0*/  LDCU UR4, c[0x0][0x388] ;  /* 0x00007100ff0477ac */ /* 0x000e220008000800 */
[----:B------:R-:W1:Y:S01]  /*00f0*/  LDCU.64 UR6, c[0x0][0x380] ;  /* 0x00007000ff0677ac */ /* 0x000e620008000a00 */
[----:B------:R-:W2:Y:S01]  /*0100*/  LDCU.64 UR8, c[0x0][0x390] ;  /* 0x00007200ff0877ac */ /* 0x000ea20008000a00 */
[----:B0-----:R-:W-:Y:S01]  /*0110*/  IMAD R2, R0, UR4, RZ ;  /* 0x0000000400027c24 */ /* 0x001fe2000f8e02ff */
[----:B------:R-:W0:Y:S04]  /*0120*/  LDCU.64 UR4, c[0x0][0x358] ;  /* 0x00006b00ff0477ac */ /* 0x000e280008000a00 */
[C---:B-1----:R-:W-:Y:S01]  /*0130*/  IADD3 R4, P0, PT, R2.reuse, UR6, RZ ;  /* 0x0000000602047c10 */ /* 0x042fe2000ff1e0ff */
[----:B------:R-:W1:Y:S03]  /*0140*/  LDCU UR6, c[0x0][0x398] ;  /* 0x00007300ff0677ac */ /* 0x000e660008000800 */
[----:B------:R-:W-:-:S03]  /*0150*/  LEA.HI.X.SX32 R5, R2, UR7, 0x1, P0 ;  /* 0x0000000702057c11 */ /* 0x000fc600080f0eff */
[----:B------:R-:W-:-:S06]  /*0160*/  IMAD.WIDE R4, R7, 0x4, R4 ;  /* 0x0000000407047825 */ /* 0x000fcc00078e0204 */
[----:B0-----:R-:W3:Y:S01]  /*0170*/  LDG.E R4, desc[UR4][R4.64] ;  /* 0x0000000404047981 */ /* 0x001ee2000c1e1900 */
[----:B------:R-:W-:Y:S01]  /*0180*/  BSSY.RECONVERGENT B0, `(.L_x_0) ;  /* 0x0000029000007945 */ /* 0x000fe20003800200 */
[----:B------:R-:W-:Y:S01]  /*0190*/  MOV R9, 0xff800000 ;  /* 0xff80000000097802 */ /* 0x000fe20000000f00 */
[----:B-1----:R-:W-:-:S05]  /*01a0*/  IMAD R0, R0, UR6, RZ ;  /* 0x0000000600007c24 */ /* 0x002fca000f8e02ff */
[----:B--2---:R-:W-:-:S04]  /*01b0*/  IADD3 R2, P0, PT, R0, UR8, RZ ;  /* 0x0000000800027c10 */ /* 0x004fc8000ff1e0ff */
[----:B------:R-:W-:-:S03]  /*01c0*/  LEA.HI.X.SX32 R3, R0, UR9, 0x1, P0 ;  /* 0x0000000900037c11 */ /* 0x000fc600080f0eff */
[----:B------:R-:W-:Y:S01]  /*01d0*/  IMAD.WIDE R2, R7, 0x4, R2 ;  /* 0x0000000407027825 */ /* 0x000fe200078e0202 */
[----:B---3--:R-:W-:-:S13]  /*01e0*/  FSETP.GTU.AND P0, PT, R4, RZ, PT ;  /* 0x000000ff0400720b */ /* 0x008fda0003f0c000 */
[----:B------:R-:W-:Y:S05]  /*01f0*/  @!P0 BRA `(.L_x_1) ;  /* 0x0000000000848947 */ /* 0x000fea0003800000 */
[----:B------:R-:W-:Y:S01]  /*0200*/  FSETP.NEU.AND P0, PT, R4, 1, PT ;  /* 0x3f8000000400780b */ /* 0x000fe20003f0d000 */
[----:B------:R-:W-:-:S12]  /*0210*/  HFMA2 R9, -RZ, RZ, 0, 0 ;  /* 0x00000000ff097431 */ /* 0x000fd800000001ff */
[----:B------:R-:W-:Y:S05]  /*0220*/  @!P0 BRA `(.L_x_1) ;  /* 0x0000000000788947 */ /* 0x000fea0003800000 */
[----:B------:R-:W-:Y:S02]  /*0230*/  FSETP.NEU.AND P0, PT, R4, 10, PT ;  /* 0x412000000400780b */ /* 0x000fe40003f0d000 */
[----:B------:R-:W-:-:S11]  /*0240*/  MOV R9, 0x3f800000 ;  /* 0x3f80000000097802 */ /* 0x000fd60000000f00 */
[----:B------:R-:W-:Y:S05]  /*0250*/  @!P0 BRA `(.L_x_1) ;  /* 0x00000000006c8947 */ /* 0x000fea0003800000 */
[----:B------:R-:W-:Y:S02]  /*0260*/  FSETP.GEU.AND P0, PT, R4, 1.175494350822287508e-38, PT ;  /* 0x008000000400780b */ /* 0x000fe40003f0e000 */
[----:B------:R-:W-:-:S11]  /*0270*/  MOV R7, 0x3e055027 ;  /* 0x3e05502700077802 */ /* 0x000fd60000000f00 */
[----:B------:R-:W-:-:S05]  /*0280*/  @!P0 FMUL R4, R4, 8388608 ;  /* 0x4b00000004048820 */ /* 0x000fca0000400000 */
[----:B------:R-:W-:-:S04]  /*0290*/  IADD3 R0, PT, PT, R4, -0x3f2aaaab, RZ ;  /* 0xc0d5555504007810 */ /* 0x000fc80007ffe0ff */
[----:B------:R-:W-:-:S04]  /*02a0*/  LOP3.LUT R5, R0, 0xff800000, RZ, 0xc0, !PT ;  /* 0xff80000000057812 */ /* 0x000fc800078ec0ff */
[-C--:B------:R-:W-:Y:S02]  /*02b0*/  IADD3 R0, PT, PT, R4, -R5.reuse, RZ ;  /* 0x8000000504007210 */ /* 0x080fe40007ffe0ff */
[----:B------:R-:W-:-:S03]  /*02c0*/  I2FP.F32.S32 R5, R5 ;  /* 0x0000000500057245 */ /* 0x000fc60000201400 */
[----:B------:R-:W-:Y:S01]  /*02d0*/  FADD R6, R0, -1 ;  /* 0xbf80000000067421 */ /* 0x000fe20000000000 */
[----:B------:R-:W-:Y:S02]  /*02e0*/  FSEL R0, RZ, -23, P0 ;  /* 0xc1b80000ff007808 */ /* 0x000fe40000000000 */
[----:B------:R-:W-:Y:S01]  /*02f0*/  ISETP.GT.U32.AND P0, PT, R4, 0x7f7fffff, PT ;  /* 0x7f7fffff0400780c */ /* 0x000fe20003f04070 */
[C---:B------:R-:W-:Y:S02]  /*0300*/  FFMA R7, R6.reuse, -R7, 0.14084610342979431152 ;  /* 0x3e1039f606077423 */ /* 0x040fe40000000807 */
[----:B------:R-:W-:Y:S01]  /*0310*/  FFMA R0, R5, 1.1920928955078125e-07, R0 ;  /* 0x3400000005007823 */ /* 0x000fe20000000000 */
[----:B------:R-:W-:Y:S01]  /*0320*/  MOV R5, 0x7f800000 ;  /* 0x7f80000000057802 */ /* 0x000fe20000000f00 */
[----:B------:R-:W-:-:S04]  /*0330*/  FFMA R7, R6, R7, -0.12148627638816833496 ;  /* 0xbdf8cdcc06077423 */ /* 0x000fc80000000007 */
[----:B------:R-:W-:-:S04]  /*0340*/  FFMA R7, R6, R7, 0.13980610668659210205 ;  /* 0x3e0f295506077423 */ /* 0x000fc80000000007 */
[----:B------:R-:W-:-:S04]  /*0350*/  FFMA R7, R6, R7, -0.16684235632419586182 ;  /* 0xbe2ad8b906077423 */ /* 0x000fc80000000007 */
[----:B------:R-:W-:-:S04]  /*0360*/  FFMA R7, R6, R7, 0.20012299716472625732 ;  /* 0x3e4ced0b06077423 */ /* 0x000fc80000000007 */
[----:B------:R-:W-:-:S04]  /*0370*/  FFMA R7, R6, R7, -0.24999669194221496582 ;  /* 0xbe7fff2206077423 */ /* 0x000fc80000000007 */
[----:B------:R-:W-:-:S04]  /*0380*/  FFMA R7, R6, R7, 0.33333182334899902344 ;  /* 0x3eaaaa7806077423 */ /* 0x000fc80000000007 */
[----:B------:R-:W-:-:S04]  /*0390*/  FFMA R7, R6, R7, -0.5 ;  /* 0xbf00000006077423 */ /* 0x000fc80000000007 */
[----:B------:R-:W-:-:S04]  /*03a0*/  FMUL R7, R6, R7 ;  /* 0x0000000706077220 */ /* 0x000fc80000400000 */
[----:B------:R-:W-:-:S04]  /*03b0*/  FFMA R7, R6, R7, R6 ;  /* 0x0000000706077223 */ /* 0x000fc80000000006 */
[----:B------:R-:W-:Y:S01]  /*03c0*/  FFMA R0, R0, 0.69314718246459960938, R7 ;  /* 0x3f31721800007823 */ /* 0x000fe20000000007 */
[C---:B------:R-:W-:Y:S01]  /*03d0*/  @P0 FFMA R0, R4.reuse, R5, +INF ;  /* 0x7f80000004000423 */ /* 0x040fe20000000005 */
[----:B------:R-:W-:-:S03]  /*03e0*/  FSETP.NEU.AND P0, PT, R4, RZ, PT ;  /* 0x000000ff0400720b */ /* 0x000fc60003f0d000 */
[----:B------:R-:W-:-:S05]  /*03f0*/  FMUL R0, R0, 0.43429449200630187988 ;  /* 0x3ede5bd900007820 */ /* 0x000fca0000400000 */
[----:B------:R-:W-:-:S07]  /*0400*/  FSEL R9, R0, -INF , P0 ;  /* 0xff80000000097808 */ /* 0x000fce0000000000 */
.L_x_1:
[----:B------:R-:W-:Y:S05]  /*0410*/  BSYNC.RECONVERGENT B0 ;  /* 0x0000000000007941 */ /* 0x000fea0003800200 */
.L_x_0:
[----:B------:R-:W-:Y:S01]  /*0420*/  STG.E desc[UR4][R2.64], R9 ;  /* 0x0000000902007986 */ /* 0x000fe2000c101904 */
[----:B------:R-:W-:Y:S05]  /*0430*/  EXIT ;  /* 0x000000000000794d */ /* 0x000fea0003800000 */
.L_x_2:
[----:B------:R-:W-:-:S00]  /*0440*/  BRA `(.L_x_2) ;  /* 0xfffffffc00fc7947 */ /* 0x000fc0000383ffff */
[----:B------:R-:W-:-:S00]  /*0450*/  NOP ;  /* 0x0000000000007918 */ /* 0x000fc00000000000 */
        /* <DEDUP_REMOVED lines=10> */
.L_x_3:


//--------------------- .nv.shared.reserved.0     --------------------------
	.section	.nv.shared.reserved.0,"aw",@nobits
	.weak		__nv_reservedSMEM_offset_0_alias
	.size		__nv_reservedSMEM_offset_0_alias, 0, 64
	.other		__nv_reservedSMEM_offset_0_alias,@"STO_CUDA_RESERVED_SHARED STV_DEFAULT"
__nv_reservedSMEM_offset_0_alias:
	.zero		0
	.zero		64


//--------------------- .nv.constant0._Z22nppiLog_32f_C1R_kernelPKfiPfiii --------------------------
	.section	.nv.constant0._Z22nppiLog_32f_C1R_kernelPKfiPfiii,"a",@progbits
	.sectionflags	@""
	.align	4
.nv.constant0._Z22nppiLog_32f_C1R_kernelPKfiPfiii:
	.zero		932


//--------------------- SYMBOLS --------------------------

	.type		.nv.reservedSmem.offset0,@object
	.size		.nv.reservedSmem.offset0,0x4
